//
// Generated by NVIDIA NVVM Compiler
//
// Compiler Build ID: CL-36424714
// Cuda compilation tools, release 13.0, V13.0.88
// Based on NVVM 20.0.0
//

.version 9.0
.target sm_100
.address_size 64

	// .globl	_Z16sumMatrixOnGPU1DPfS_S_ii

.visible .entry _Z16sumMatrixOnGPU1DPfS_S_ii(
	.param .u64 .ptr .align 1 _Z16sumMatrixOnGPU1DPfS_S_ii_param_0,
	.param .u64 .ptr .align 1 _Z16sumMatrixOnGPU1DPfS_S_ii_param_1,
	.param .u64 .ptr .align 1 _Z16sumMatrixOnGPU1DPfS_S_ii_param_2,
	.param .u32 _Z16sumMatrixOnGPU1DPfS_S_ii_param_3,
	.param .u32 _Z16sumMatrixOnGPU1DPfS_S_ii_param_4
)
{
	.reg .pred 	%p<12>;
	.reg .b32 	%r<38>;
	.reg .b32 	%f<88>;
	.reg .b64 	%rd<101>;

	ld.param.u64 	%rd4, [_Z16sumMatrixOnGPU1DPfS_S_ii_param_0];
	ld.param.u64 	%rd5, [_Z16sumMatrixOnGPU1DPfS_S_ii_param_1];
	ld.param.u64 	%rd6, [_Z16sumMatrixOnGPU1DPfS_S_ii_param_2];
	ld.param.u32 	%r23, [_Z16sumMatrixOnGPU1DPfS_S_ii_param_3];
	ld.param.u32 	%r24, [_Z16sumMatrixOnGPU1DPfS_S_ii_param_4];
	cvta.to.global.u64 	%rd1, %rd6;
	cvta.to.global.u64 	%rd2, %rd5;
	cvta.to.global.u64 	%rd3, %rd4;
	mov.u32 	%r25, %tid.x;
	mov.u32 	%r26, %ctaid.x;
	mov.u32 	%r27, %ntid.x;
	mad.lo.s32 	%r1, %r26, %r27, %r25;
	setp.ge.u32 	%p1, %r1, %r23;
	setp.lt.s32 	%p2, %r24, 1;
	or.pred  	%p3, %p1, %p2;
	@%p3 bra 	$L__BB0_13;
	and.b32  	%r2, %r24, 15;
	setp.lt.u32 	%p4, %r24, 16;
	mov.b32 	%r34, 0;
	@%p4 bra 	$L__BB0_4;
	and.b32  	%r34, %r24, 2147483632;
	neg.s32 	%r32, %r34;
	shl.b32 	%r5, %r23, 4;
	mul.wide.s32 	%rd11, %r23, 4;
	mov.u32 	%r31, %r1;
$L__BB0_3:
	.pragma "nounroll";
	mul.wide.s32 	%rd7, %r31, 4;
	add.s64 	%rd8, %rd3, %rd7;
	ld.global.f32 	%f1, [%rd8];
	add.s64 	%rd9, %rd2, %rd7;
	ld.global.f32 	%f2, [%rd9];
	add.f32 	%f3, %f1, %f2;
	add.s64 	%rd10, %rd1, %rd7;
	st.global.f32 	[%rd10], %f3;
	add.s64 	%rd12, %rd8, %rd11;
	ld.global.f32 	%f4, [%rd12];
	add.s64 	%rd13, %rd9, %rd11;
	ld.global.f32 	%f5, [%rd13];
	add.f32 	%f6, %f4, %f5;
	add.s64 	%rd14, %rd10, %rd11;
	st.global.f32 	[%rd14], %f6;
	add.s64 	%rd15, %rd12, %rd11;
	ld.global.f32 	%f7, [%rd15];
	add.s64 	%rd16, %rd13, %rd11;
	ld.global.f32 	%f8, [%rd16];
	add.f32 	%f9, %f7, %f8;
	add.s64 	%rd17, %rd14, %rd11;
	st.global.f32 	[%rd17], %f9;
	add.s64 	%rd18, %rd15, %rd11;
	ld.global.f32 	%f10, [%rd18];
	add.s64 	%rd19, %rd16, %rd11;
	ld.global.f32 	%f11, [%rd19];
	add.f32 	%f12, %f10, %f11;
	add.s64 	%rd20, %rd17, %rd11;
	st.global.f32 	[%rd20], %f12;
	add.s64 	%rd21, %rd18, %rd11;
	ld.global.f32 	%f13, [%rd21];
	add.s64 	%rd22, %rd19, %rd11;
	ld.global.f32 	%f14, [%rd22];
	add.f32 	%f15, %f13, %f14;
	add.s64 	%rd23, %rd20, %rd11;
	st.global.f32 	[%rd23], %f15;
	add.s64 	%rd24, %rd21, %rd11;
	ld.global.f32 	%f16, [%rd24];
	add.s64 	%rd25, %rd22, %rd11;
	ld.global.f32 	%f17, [%rd25];
	add.f32 	%f18, %f16, %f17;
	add.s64 	%rd26, %rd23, %rd11;
	st.global.f32 	[%rd26], %f18;
	add.s64 	%rd27, %rd24, %rd11;
	ld.global.f32 	%f19, [%rd27];
	add.s64 	%rd28, %rd25, %rd11;
	ld.global.f32 	%f20, [%rd28];
	add.f32 	%f21, %f19, %f20;
	add.s64 	%rd29, %rd26, %rd11;
	st.global.f32 	[%rd29], %f21;
	add.s64 	%rd30, %rd27, %rd11;
	ld.global.f32 	%f22, [%rd30];
	add.s64 	%rd31, %rd28, %rd11;
	ld.global.f32 	%f23, [%rd31];
	add.f32 	%f24, %f22, %f23;
	add.s64 	%rd32, %rd29, %rd11;
	st.global.f32 	[%rd32], %f24;
	add.s64 	%rd33, %rd30, %rd11;
	ld.global.f32 	%f25, [%rd33];
	add.s64 	%rd34, %rd31, %rd11;
	ld.global.f32 	%f26, [%rd34];
	add.f32 	%f27, %f25, %f26;
	add.s64 	%rd35, %rd32, %rd11;
	st.global.f32 	[%rd35], %f27;
	add.s64 	%rd36, %rd33, %rd11;
	ld.global.f32 	%f28, [%rd36];
	add.s64 	%rd37, %rd34, %rd11;
	ld.global.f32 	%f29, [%rd37];
	add.f32 	%f30, %f28, %f29;
	add.s64 	%rd38, %rd35, %rd11;
	st.global.f32 	[%rd38], %f30;
	add.s64 	%rd39, %rd36, %rd11;
	ld.global.f32 	%f31, [%rd39];
	add.s64 	%rd40, %rd37, %rd11;
	ld.global.f32 	%f32, [%rd40];
	add.f32 	%f33, %f31, %f32;
	add.s64 	%rd41, %rd38, %rd11;
	st.global.f32 	[%rd41], %f33;
	add.s64 	%rd42, %rd39, %rd11;
	ld.global.f32 	%f34, [%rd42];
	add.s64 	%rd43, %rd40, %rd11;
	ld.global.f32 	%f35, [%rd43];
	add.f32 	%f36, %f34, %f35;
	add.s64 	%rd44, %rd41, %rd11;
	st.global.f32 	[%rd44], %f36;
	add.s64 	%rd45, %rd42, %rd11;
	ld.global.f32 	%f37, [%rd45];
	add.s64 	%rd46, %rd43, %rd11;
	ld.global.f32 	%f38, [%rd46];
	add.f32 	%f39, %f37, %f38;
	add.s64 	%rd47, %rd44, %rd11;
	st.global.f32 	[%rd47], %f39;
	add.s64 	%rd48, %rd45, %rd11;
	ld.global.f32 	%f40, [%rd48];
	add.s64 	%rd49, %rd46, %rd11;
	ld.global.f32 	%f41, [%rd49];
	add.f32 	%f42, %f40, %f41;
	add.s64 	%rd50, %rd47, %rd11;
	st.global.f32 	[%rd50], %f42;
	add.s64 	%rd51, %rd48, %rd11;
	ld.global.f32 	%f43, [%rd51];
	add.s64 	%rd52, %rd49, %rd11;
	ld.global.f32 	%f44, [%rd52];
	add.f32 	%f45, %f43, %f44;
	add.s64 	%rd53, %rd50, %rd11;
	st.global.f32 	[%rd53], %f45;
	add.s64 	%rd54, %rd51, %rd11;
	ld.global.f32 	%f46, [%rd54];
	add.s64 	%rd55, %rd52, %rd11;
	ld.global.f32 	%f47, [%rd55];
	add.f32 	%f48, %f46, %f47;
	add.s64 	%rd56, %rd53, %rd11;
	st.global.f32 	[%rd56], %f48;
	add.s32 	%r32, %r32, 16;
	add.s32 	%r31, %r31, %r5;
	setp.ne.s32 	%p5, %r32, 0;
	@%p5 bra 	$L__BB0_3;
$L__BB0_4:
	setp.eq.s32 	%p6, %r2, 0;
	@%p6 bra 	$L__BB0_13;
	and.b32  	%r11, %r24, 7;
	setp.lt.u32 	%p7, %r2, 8;
	@%p7 bra 	$L__BB0_7;
	mad.lo.s32 	%r29, %r34, %r23, %r1;
	mul.wide.s32 	%rd57, %r29, 4;
	add.s64 	%rd58, %rd3, %rd57;
	ld.global.f32 	%f49, [%rd58];
	add.s64 	%rd59, %rd2, %rd57;
	ld.global.f32 	%f50, [%rd59];
	add.f32 	%f51, %f49, %f50;
	add.s64 	%rd60, %rd1, %rd57;
	st.global.f32 	[%rd60], %f51;
	mul.wide.s32 	%rd61, %r23, 4;
	add.s64 	%rd62, %rd58, %rd61;
	ld.global.f32 	%f52, [%rd62];
	add.s64 	%rd63, %rd59, %rd61;
	ld.global.f32 	%f53, [%rd63];
	add.f32 	%f54, %f52, %f53;
	add.s64 	%rd64, %rd60, %rd61;
	st.global.f32 	[%rd64], %f54;
	add.s64 	%rd65, %rd62, %rd61;
	ld.global.f32 	%f55, [%rd65];
	add.s64 	%rd66, %rd63, %rd61;
	ld.global.f32 	%f56, [%rd66];
	add.f32 	%f57, %f55, %f56;
	add.s64 	%rd67, %rd64, %rd61;
	st.global.f32 	[%rd67], %f57;
	add.s64 	%rd68, %rd65, %rd61;
	ld.global.f32 	%f58, [%rd68];
	add.s64 	%rd69, %rd66, %rd61;
	ld.global.f32 	%f59, [%rd69];
	add.f32 	%f60, %f58, %f59;
	add.s64 	%rd70, %rd67, %rd61;
	st.global.f32 	[%rd70], %f60;
	add.s64 	%rd71, %rd68, %rd61;
	ld.global.f32 	%f61, [%rd71];
	add.s64 	%rd72, %rd69, %rd61;
	ld.global.f32 	%f62, [%rd72];
	add.f32 	%f63, %f61, %f62;
	add.s64 	%rd73, %rd70, %rd61;
	st.global.f32 	[%rd73], %f63;
	add.s64 	%rd74, %rd71, %rd61;
	ld.global.f32 	%f64, [%rd74];
	add.s64 	%rd75, %rd72, %rd61;
	ld.global.f32 	%f65, [%rd75];
	add.f32 	%f66, %f64, %f65;
	add.s64 	%rd76, %rd73, %rd61;
	st.global.f32 	[%rd76], %f66;
	add.s64 	%rd77, %rd74, %rd61;
	ld.global.f32 	%f67, [%rd77];
	add.s64 	%rd78, %rd75, %rd61;
	ld.global.f32 	%f68, [%rd78];
	add.f32 	%f69, %f67, %f68;
	add.s64 	%rd79, %rd76, %rd61;
	st.global.f32 	[%rd79], %f69;
	add.s64 	%rd80, %rd77, %rd61;
	ld.global.f32 	%f70, [%rd80];
	add.s64 	%rd81, %rd78, %rd61;
	ld.global.f32 	%f71, [%rd81];
	add.f32 	%f72, %f70, %f71;
	add.s64 	%rd82, %rd79, %rd61;
	st.global.f32 	[%rd82], %f72;
	add.s32 	%r34, %r34, 8;
$L__BB0_7:
	setp.eq.s32 	%p8, %r11, 0;
	@%p8 bra 	$L__BB0_13;
	and.b32  	%r14, %r24, 3;
	setp.lt.u32 	%p9, %r11, 4;
	@%p9 bra 	$L__BB0_10;
	mad.lo.s32 	%r30, %r34, %r23, %r1;
	mul.wide.s32 	%rd83, %r30, 4;
	add.s64 	%rd84, %rd3, %rd83;
	ld.global.f32 	%f73, [%rd84];
	add.s64 	%rd85, %rd2, %rd83;
	ld.global.f32 	%f74, [%rd85];
	add.f32 	%f75, %f73, %f74;
	add.s64 	%rd86, %rd1, %rd83;
	st.global.f32 	[%rd86], %f75;
	mul.wide.s32 	%rd87, %r23, 4;
	add.s64 	%rd88, %rd84, %rd87;
	ld.global.f32 	%f76, [%rd88];
	add.s64 	%rd89, %rd85, %rd87;
	ld.global.f32 	%f77, [%rd89];
	add.f32 	%f78, %f76, %f77;
	add.s64 	%rd90, %rd86, %rd87;
	st.global.f32 	[%rd90], %f78;
	add.s64 	%rd91, %rd88, %rd87;
	ld.global.f32 	%f79, [%rd91];
	add.s64 	%rd92, %rd89, %rd87;
	ld.global.f32 	%f80, [%rd92];
	add.f32 	%f81, %f79, %f80;
	add.s64 	%rd93, %rd90, %rd87;
	st.global.f32 	[%rd93], %f81;
	add.s64 	%rd94, %rd91, %rd87;
	ld.global.f32 	%f82, [%rd94];
	add.s64 	%rd95, %rd92, %rd87;
	ld.global.f32 	%f83, [%rd95];
	add.f32 	%f84, %f82, %f83;
	add.s64 	%rd96, %rd93, %rd87;
	st.global.f32 	[%rd96], %f84;
	add.s32 	%r34, %r34, 4;
$L__BB0_10:
	setp.eq.s32 	%p10, %r14, 0;
	@%p10 bra 	$L__BB0_13;
	mad.lo.s32 	%r37, %r34, %r23, %r1;
	neg.s32 	%r36, %r14;
$L__BB0_12:
	.pragma "nounroll";
	mul.wide.s32 	%rd97, %r37, 4;
	add.s64 	%rd98, %rd3, %rd97;
	ld.global.f32 	%f85, [%rd98];
	add.s64 	%rd99, %rd2, %rd97;
	ld.global.f32 	%f86, [%rd99];
	add.f32 	%f87, %f85, %f86;
	add.s64 	%rd100, %rd1, %rd97;
	st.global.f32 	[%rd100], %f87;
	add.s32 	%r37, %r37, %r23;
	add.s32 	%r36, %r36, 1;
	setp.ne.s32 	%p11, %r36, 0;
	@%p11 bra 	$L__BB0_12;
$L__BB0_13:
	ret;

}


// ===== COMPILED SASS (sm_100) =====

	.target	sm_100

	.elftype	@"ET_EXEC"


//--------------------- .note.nv.tkinfo           --------------------------
	.section	.note.nv.tkinfo,"",@"SHT_NOTE"
	.sectionflags	@"SHF_NOTE_NV_TKINFO"
	.tkinfo
        /*0018*/ 	.word	0x00000002
        /*0030*/ 	.string	""
        /*0030*/ 	.string	"ptxas"
        /*0030*/ 	.string	"Cuda compilation tools, release 13.0, V13.0.88"
        /*0030*/ 	.string	"Build cuda_13.0.r13.0/compiler.36424714_0"
        /*0030*/ 	.string	"-arch sm_100 -m 64 "



//--------------------- .note.nv.cuinfo           --------------------------
	.section	.note.nv.cuinfo,"",@"SHT_NOTE"
	.sectionflags	@"SHF_NOTE_NV_CUINFO"
        /*0018*/ 	.short	0x0002
        /*001a*/ 	.short	0x0064
        /*001c*/ 	.short	0x0082
	.zero		2


//--------------------- .nv.info                  --------------------------
	.section	.nv.info,"",@"SHT_CUDA_INFO"
	.align	4


	//----- nvinfo : EIATTR_REGCOUNT
	.align		4
        /*0000*/ 	.byte	0x04, 0x2f
        /*0002*/ 	.short	(.L_1 - .L_0)
	.align		4
.L_0:
        /*0004*/ 	.word	index@(_Z16sumMatrixOnGPU1DPfS_S_ii)
        /*0008*/ 	.word	0x0000001e


	//----- nvinfo : EIATTR_FRAME_SIZE
	.align		4
.L_1:
        /*000c*/ 	.byte	0x04, 0x11
        /*000e*/ 	.short	(.L_3 - .L_2)
	.align		4
.L_2:
        /*0010*/ 	.word	index@(_Z16sumMatrixOnGPU1DPfS_S_ii)
        /*0014*/ 	.word	0x00000000


	//----- nvinfo : EIATTR_MIN_STACK_SIZE
	.align		4
.L_3:
        /*0018*/ 	.byte	0x04, 0x12
        /*001a*/ 	.short	(.L_5 - .L_4)
	.align		4
.L_4:
        /*001c*/ 	.word	index@(_Z16sumMatrixOnGPU1DPfS_S_ii)
        /*0020*/ 	.word	0x00000000
.L_5:


//--------------------- .nv.compat                --------------------------
	.section	.nv.compat,"",@"SHT_CUDA_COMPAT_INFO"
	.align	4
        /*0000*/ 	.byte	0x02, 0x09, 0x00, 0x00, 0x02, 0x02, 0x01, 0x00, 0x02, 0x05, 0x05, 0x00, 0x03, 0x07, 0x01, 0x01
        /*0010*/ 	.byte	0x02, 0x03, 0x00, 0x00, 0x02, 0x06, 0x01, 0x00, 0x04, 0x0b, 0x08, 0x00, 0x09, 0x00, 0x00, 0x00
        /*0020*/ 	.byte	0x00, 0x00, 0x00, 0x00


//--------------------- .nv.info._Z16sumMatrixOnGPU1DPfS_S_ii --------------------------
	.section	.nv.info._Z16sumMatrixOnGPU1DPfS_S_ii,"",@"SHT_CUDA_INFO"
	.sectionflags	@""
	.align	4


	//----- nvinfo : EIATTR_CUDA_API_VERSION
	.align		4
        /*0000*/ 	.byte	0x04, 0x37
        /*0002*/ 	.short	(.L_7 - .L_6)
.L_6:
        /*0004*/ 	.word	0x00000082


	//----- nvinfo : EIATTR_KPARAM_INFO
	.align		4
.L_7:
        /*0008*/ 	.byte	0x04, 0x17
        /*000a*/ 	.short	(.L_9 - .L_8)
.L_8:
        /*000c*/ 	.word	0x00000000
        /*0010*/ 	.short	0x0004
        /*0012*/ 	.short	0x001c
        /*0014*/ 	.byte	0x00, 0xf0, 0x11, 0x00


	//----- nvinfo : EIATTR_KPARAM_INFO
	.align		4
.L_9:
        /*0018*/ 	.byte	0x04, 0x17
        /*001a*/ 	.short	(.L_11 - .L_10)
.L_10:
        /*001c*/ 	.word	0x00000000
        /*0020*/ 	.short	0x0003
        /*0022*/ 	.short	0x0018
        /*0024*/ 	.byte	0x00, 0xf0, 0x11, 0x00


	//----- nvinfo : EIATTR_KPARAM_INFO
	.align		4
.L_11:
        /*0028*/ 	.byte	0x04, 0x17
        /*002a*/ 	.short	(.L_13 - .L_12)
.L_12:
        /*002c*/ 	.word	0x00000000
        /*0030*/ 	.short	0x0002
        /*0032*/ 	.short	0x0010
        /*0034*/ 	.byte	0x00, 0xf5, 0x21, 0x00


	//----- nvinfo : EIATTR_KPARAM_INFO
	.align		4
.L_13:
        /*0038*/ 	.byte	0x04, 0x17
        /*003a*/ 	.short	(.L_15 - .L_14)
.L_14:
        /*003c*/ 	.word	0x00000000
        /*0040*/ 	.short	0x0001
        /*0042*/ 	.short	0x0008
        /*0044*/ 	.byte	0x00, 0xf5, 0x21, 0x00


	//----- nvinfo : EIATTR_KPARAM_INFO
	.align		4
.L_15:
        /*0048*/ 	.byte	0x04, 0x17
        /*004a*/ 	.short	(.L_17 - .L_16)
.L_16:
        /*004c*/ 	.word	0x00000000
        /*0050*/ 	.short	0x0000
        /*0052*/ 	.short	0x0000
        /*0054*/ 	.byte	0x00, 0xf5, 0x21, 0x00


	//----- nvinfo : EIATTR_SPARSE_MMA_MASK
	.align		4
.L_17:
        /*0058*/ 	.byte	0x03, 0x50
        /*005a*/ 	.short	0x0000


	//----- nvinfo : EIATTR_MAXREG_COUNT
	.align		4
        /*005c*/ 	.byte	0x03, 0x1b
        /*005e*/ 	.short	0x00ff


	//----- nvinfo : EIATTR_MERCURY_ISA_VERSION
	.align		4
        /*0060*/ 	.byte	0x03, 0x5f
        /*0062*/ 	.short	0x0101


	//----- nvinfo : EIATTR_VRC_CTA_INIT_COUNT
	.align		4
        /*0064*/ 	.byte	0x02, 0x4a
	.zero		1
	.zero		1


	//----- nvinfo : EIATTR_EXIT_INSTR_OFFSETS
	.align		4
        /*0068*/ 	.byte	0x04, 0x1c
        /*006a*/ 	.short	(.L_19 - .L_18)


	//   ....[0]....
.L_18:
        /*006c*/ 	.word	0x00000080


	//   ....[1]....
        /*0070*/ 	.word	0x00000890


	//   ....[2]....
        /*0074*/ 	.word	0x00000cb0


	//   ....[3]....
        /*0078*/ 	.word	0x00000f10


	//   ....[4]....
        /*007c*/ 	.word	0x00001020


	//----- nvinfo : EIATTR_CBANK_PARAM_SIZE
	.align		4
.L_19:
        /*0080*/ 	.byte	0x03, 0x19
        /*0082*/ 	.short	0x0020


	//----- nvinfo : EIATTR_PARAM_CBANK
	.align		4
        /*0084*/ 	.byte	0x04, 0x0a
        /*0086*/ 	.short	(.L_21 - .L_20)
	.align		4
.L_20:
        /*0088*/ 	.word	index@(.nv.constant0._Z16sumMatrixOnGPU1DPfS_S_ii)
        /*008c*/ 	.short	0x0380
        /*008e*/ 	.short	0x0020


	//----- nvinfo : EIATTR_SW_WAR
	.align		4
.L_21:
        /*0090*/ 	.byte	0x04, 0x36
        /*0092*/ 	.short	(.L_23 - .L_22)
.L_22:
        /*0094*/ 	.word	0x00000008
.L_23:


//--------------------- .nv.callgraph             --------------------------
	.section	.nv.callgraph,"",@"SHT_CUDA_CALLGRAPH"
	.align	4
	.sectionentsize	8
	.align		4
        /*0000*/ 	.word	0x00000000
	.align		4
        /*0004*/ 	.word	0xffffffff
	.align		4
        /*0008*/ 	.word	0x00000000
	.align		4
        /*000c*/ 	.word	0xfffffffe
	.align		4
        /*0010*/ 	.word	0x00000000
	.align		4
        /*0014*/ 	.word	0xfffffffd
	.align		4
        /*0018*/ 	.word	0x00000000
	.align		4
        /*001c*/ 	.word	0xfffffffc


//--------------------- .text._Z16sumMatrixOnGPU1DPfS_S_ii --------------------------
	.section	.text._Z16sumMatrixOnGPU1DPfS_S_ii,"ax",@progbits
	.align	128
        .global         _Z16sumMatrixOnGPU1DPfS_S_ii
        .type           _Z16sumMatrixOnGPU1DPfS_S_ii,@function
        .size           _Z16sumMatrixOnGPU1DPfS_S_ii,(.L_x_6 - _Z16sumMatrixOnGPU1DPfS_S_ii)
        .other          _Z16sumMatrixOnGPU1DPfS_S_ii,@"STO_CUDA_ENTRY STV_DEFAULT"
_Z16sumMatrixOnGPU1DPfS_S_ii:
.text._Z16sumMatrixOnGPU1DPfS_S_ii:
[----:B------:R-:W-:Y:S01]  /*0000*/  LDC R1, c[0x0][0x37c] ;  /* 0x0000df00ff017b82 */ /* 0x000fe20000000800 */
[----:B------:R-:W0:Y:S07]  /*0010*/  S2R R5, SR_TID.X ;  /* 0x0000000000057919 */ /* 0x000e2e0000002100 */
[----:B------:R-:W0:Y:S08]  /*0020*/  S2UR UR4, SR_CTAID.X ;  /* 0x00000000000479c3 */ /* 0x000e300000002500 */
[----:B------:R-:W0:Y:S08]  /*0030*/  LDC R0, c[0x0][0x360] ;  /* 0x0000d800ff007b82 */ /* 0x000e300000000800 */
[----:B------:R-:W1:Y:S01]  /*0040*/  LDC.64 R2, c[0x0][0x398] ;  /* 0x0000e600ff027b82 */ /* 0x000e620000000a00 */
[----:B0-----:R-:W-:Y:S01]  /*0050*/  IMAD R5, R0, UR4, R5 ;  /* 0x0000000400057c24 */ /* 0x001fe2000f8e0205 */
[----:B-1----:R-:W-:-:S04]  /*0060*/  ISETP.GE.AND P0, PT, R3, 0x1, PT ;  /* 0x000000010300780c */ /* 0x002fc80003f06270 */
[----:B------:R-:W-:-:S13]  /*0070*/  ISETP.GE.U32.OR P0, PT, R5, R2, !P0 ;  /* 0x000000020500720c */ /* 0x000fda0004706470 */
[----:B------:R-:W-:Y:S05]  /*0080*/  @P0 EXIT ;  /* 0x000000000000094d */ /* 0x000fea0003800000 */
[C---:B------:R-:W-:Y:S01]  /*0090*/  ISETP.GE.U32.AND P1, PT, R3.reuse, 0x10, PT ;  /* 0x000000100300780c */ /* 0x040fe20003f26070 */
[----:B------:R-:W0:Y:S01]  /*00a0*/  LDCU.64 UR4, c[0x0][0x358] ;  /* 0x00006b00ff0477ac */ /* 0x000e220008000a00 */
[----:B------:R-:W-:Y:S01]  /*00b0*/  LOP3.LUT R6, R3, 0xf, RZ, 0xc0, !PT ;  /* 0x0000000f03067812 */ /* 0x000fe200078ec0ff */
[----:B------:R-:W-:-:S03]  /*00c0*/  HFMA2 R0, -RZ, RZ, 0, 0 ;  /* 0x00000000ff007431 */ /* 0x000fc600000001ff */
[----:B------:R-:W-:-:S07]  /*00d0*/  ISETP.NE.AND P0, PT, R6, RZ, PT ;  /* 0x000000ff0600720c */ /* 0x000fce0003f05270 */
[----:B------:R-:W-:Y:S06]  /*00e0*/  @!P1 BRA `(.L_x_0) ;  /* 0x0000000400e89947 */ /* 0x000fec0003800000 */
[----:B------:R-:W-:Y:S02]  /*00f0*/  LOP3.LUT R0, R3, 0x7ffffff0, RZ, 0xc0, !PT ;  /* 0x7ffffff003007812 */ /* 0x000fe400078ec0ff */
[----:B------:R-:W-:Y:S02]  /*0100*/  MOV R7, R5 ;  /* 0x0000000500077202 */ /* 0x000fe40000000f00 */
[----:B------:R-:W-:-:S07]  /*0110*/  IADD3 R4, PT, PT, -R0, RZ, RZ ;  /* 0x000000ff00047210 */ /* 0x000fce0007ffe1ff */
.L_x_1:
[----:B---3--:R-:W1:Y:S08]  /*0120*/  LDC.64 R16, c[0x0][0x380] ;  /* 0x0000e000ff107b82 */ /* 0x008e700000000a00 */
[----:B------:R-:W2:Y:S08]  /*0130*/  LDC.64 R18, c[0x0][0x388] ;  /* 0x0000e200ff127b82 */ /* 0x000eb00000000a00 */
[----:B------:R-:W3:Y:S01]  /*0140*/  LDC.64 R8, c[0x0][0x390] ;  /* 0x0000e400ff087b82 */ /* 0x000ee20000000a00 */
[----:B-1----:R-:W-:-:S05]  /*0150*/  IMAD.WIDE R16, R7, 0x4, R16 ;  /* 0x0000000407107825 */ /* 0x002fca00078e0210 */
[----:B0-----:R-:W4:Y:S01]  /*0160*/  LDG.E R10, desc[UR4][R16.64] ;  /* 0x00000004100a7981 */ /* 0x001f22000c1e1900 */
[----:B--2---:R-:W-:-:S05]  /*0170*/  IMAD.WIDE R18, R7, 0x4, R18 ;  /* 0x0000000407127825 */ /* 0x004fca00078e0212 */
[----:B------:R-:W4:Y:S01]  /*0180*/  LDG.E R11, desc[UR4][R18.64] ;  /* 0x00000004120b7981 */ /* 0x000f22000c1e1900 */
[----:B------:R-:W-:-:S04]  /*0190*/  IMAD.WIDE R12, R2, 0x4, R16 ;  /* 0x00000004020c7825 */ /* 0x000fc800078e0210 */
[----:B---3--:R-:W-:-:S04]  /*01a0*/  IMAD.WIDE R8, R7, 0x4, R8 ;  /* 0x0000000407087825 */ /* 0x008fc800078e0208 */
[----:B----4-:R-:W-:Y:S01]  /*01b0*/  FADD R23, R10, R11 ;  /* 0x0000000b0a177221 */ /* 0x010fe20000000000 */
[----:B------:R-:W-:-:S04]  /*01c0*/  IMAD.WIDE R10, R2, 0x4, R18 ;  /* 0x00000004020a7825 */ /* 0x000fc800078e0212 */
[----:B------:R0:W-:Y:S04]  /*01d0*/  STG.E desc[UR4][R8.64], R23 ;  /* 0x0000001708007986 */ /* 0x0001e8000c101904 */
[----:B------:R-:W2:Y:S04]  /*01e0*/  LDG.E R20, desc[UR4][R12.64] ;  /* 0x000000040c147981 */ /* 0x000ea8000c1e1900 */
[----:B------:R-:W2:Y:S01]  /*01f0*/  LDG.E R21, desc[UR4][R10.64] ;  /* 0x000000040a157981 */ /* 0x000ea2000c1e1900 */
[----:B------:R-:W-:-:S04]  /*0200*/  IMAD.WIDE R14, R2, 0x4, R8 ;  /* 0x00000004020e7825 */ /* 0x000fc800078e0208 */
[----:B------:R-:W-:-:S04]  /*0210*/  IMAD.WIDE R18, R2, 0x4, R12 ;  /* 0x0000000402127825 */ /* 0x000fc800078e020c */
[----:B------:R-:W-:-:S04]  /*0220*/  IMAD.WIDE R16, R2, 0x4, R10 ;  /* 0x0000000402107825 */ /* 0x000fc800078e020a */
[----:B--2---:R-:W-:-:S05]  /*0230*/  FADD R25, R20, R21 ;  /* 0x0000001514197221 */ /* 0x004fca0000000000 */
[----:B------:R1:W-:Y:S04]  /*0240*/  STG.E desc[UR4][R14.64], R25 ;  /* 0x000000190e007986 */ /* 0x0003e8000c101904 */
[----:B------:R-:W2:Y:S04]  /*0250*/  LDG.E R22, desc[UR4][R18.64] ;  /* 0x0000000412167981 */ /* 0x000ea8000c1e1900 */
[----:B------:R-:W2:Y:S01]  /*0260*/  LDG.E R27, desc[UR4][R16.64] ;  /* 0x00000004101b7981 */ /* 0x000ea2000c1e1900 */
[----:B------:R-:W-:-:S04]  /*0270*/  IMAD.WIDE R20, R2, 0x4, R14 ;  /* 0x0000000402147825 */ /* 0x000fc800078e020e */
[----:B------:R-:W-:-:S04]  /*0280*/  IMAD.WIDE R12, R2, 0x4, R18 ;  /* 0x00000004020c7825 */ /* 0x000fc800078e0212 */
[----:B0-----:R-:W-:-:S04]  /*0290*/  IMAD.WIDE R8, R2, 0x4, R16 ;  /* 0x0000000402087825 */ /* 0x001fc800078e0210 */
[----:B--2---:R-:W-:-:S05]  /*02a0*/  FADD R27, R22, R27 ;  /* 0x0000001b161b7221 */ /* 0x004fca0000000000 */
[----:B------:R0:W-:Y:S04]  /*02b0*/  STG.E desc[UR4][R20.64], R27 ;  /* 0x0000001b14007986 */ /* 0x0001e8000c101904 */
[----:B------:R-:W2:Y:S04]  /*02c0*/  LDG.E R22, desc[UR4][R12.64] ;  /* 0x000000040c167981 */ /* 0x000ea8000c1e1900 */
[----:B------:R-:W2:Y:S01]  /*02d0*/  LDG.E R23, desc[UR4][R8.64] ;  /* 0x0000000408177981 */ /* 0x000ea2000c1e1900 */
[----:B------:R-:W-:-:S04]  /*02e0*/  IMAD.WIDE R10, R2, 0x4, R20 ;  /* 0x00000004020a7825 */ /* 0x000fc800078e0214 */
[----:B------:R-:W-:-:S04]  /*02f0*/  IMAD.WIDE R18, R2, 0x4, R12 ;  /* 0x0000000402127825 */ /* 0x000fc800078e020c */
[----:B-1----:R-:W-:-:S04]  /*0300*/  IMAD.WIDE R14, R2, 0x4, R8 ;  /* 0x00000004020e7825 */ /* 0x002fc800078e0208 */
[----:B--2---:R-:W-:-:S05]  /*0310*/  FADD R23, R22, R23 ;  /* 0x0000001716177221 */ /* 0x004fca0000000000 */
        /* <DEDUP_REMOVED lines=8> */
[----:B------:R-:W3:Y:S04]  /*03a0*/  LDG.E R22, desc[UR4][R12.64] ;  /* 0x000000040c167981 */ /* 0x000ee8000c1e1900 */
[----:B0-----:R-:W3:Y:S01]  /*03b0*/  LDG.E R27, desc[UR4][R8.64] ;  /* 0x00000004081b7981 */ /* 0x001ee2000c1e1900 */
[----:B------:R-:W-:-:S04]  /*03c0*/  IMAD.WIDE R20, R2, 0x4, R16 ;  /* 0x0000000402147825 */ /* 0x000fc800078e0210 */
[----:B------:R-:W-:-:S04]  /*03d0*/  IMAD.WIDE R18, R2, 0x4, R12 ;  /* 0x0000000402127825 */ /* 0x000fc800078e020c */
[----:B-1----:R-:W-:-:S04]  /*03e0*/  IMAD.WIDE R10, R2, 0x4, R8 ;  /* 0x00000004020a7825 */ /* 0x002fc800078e0208 */
[----:B---3--:R-:W-:-:S05]  /*03f0*/  FADD R27, R22, R27 ;  /* 0x0000001b161b7221 */ /* 0x008fca0000000000 */
[----:B------:R0:W-:Y:S04]  /*0400*/  STG.E desc[UR4][R20.64], R27 ;  /* 0x0000001b14007986 */ /* 0x0001e8000c101904 */
[----:B------:R-:W3:Y:S04]  /*0410*/  LDG.E R22, desc[UR4][R18.64] ;  /* 0x0000000412167981 */ /* 0x000ee8000c1e1900 */
[----:B------:R-:W3:Y:S01]  /*0420*/  LDG.E R23, desc[UR4][R10.64] ;  /* 0x000000040a177981 */ /* 0x000ee2000c1e1900 */
[----:B------:R-:W-:-:S04]  /*0430*/  IMAD.WIDE R14, R2, 0x4, R20 ;  /* 0x00000004020e7825 */ /* 0x000fc800078e0214 */
[----:B------:R-:W-:-:S04]  /*0440*/  IMAD.WIDE R12, R2, 0x4, R18 ;  /* 0x00000004020c7825 */ /* 0x000fc800078e0212 */
[----:B------:R-:W-:-:S04]  /*0450*/  IMAD.WIDE R8, R2, 0x4, R10 ;  /* 0x0000000402087825 */ /* 0x000fc800078e020a */
[----:B---3--:R-:W-:-:S05]  /*0460*/  FADD R23, R22, R23 ;  /* 0x0000001716177221 */ /* 0x008fca0000000000 */
[----:B------:R1:W-:Y:S04]  /*0470*/  STG.E desc[UR4][R14.64], R23 ;  /* 0x000000170e007986 */ /* 0x0003e8000c101904 */
[----:B------:R-:W3:Y:S04]  /*0480*/  LDG.E R22, desc[UR4][R12.64] ;  /* 0x000000040c167981 */ /* 0x000ee8000c1e1900 */
[----:B--2---:R-:W3:Y:S01]  /*0490*/  LDG.E R25, desc[UR4][R8.64] ;  /* 0x0000000408197981 */ /* 0x004ee2000c1e1900 */
[----:B------:R-:W-:-:S04]  /*04a0*/  IMAD.WIDE R16, R2, 0x4, R14 ;  /* 0x0000000402107825 */ /* 0x000fc800078e020e */
[----:B------:R-:W-:-:S04]  /*04b0*/  IMAD.WIDE R18, R2, 0x4, R12 ;  /* 0x0000000402127825 */ /* 0x000fc800078e020c */
[----:B------:R-:W-:-:S04]  /*04c0*/  IMAD.WIDE R10, R2, 0x4, R8 ;  /* 0x00000004020a7825 */ /* 0x000fc800078e0208 */
[----:B---3--:R-:W-:-:S05]  /*04d0*/  FADD R25, R22, R25 ;  /* 0x0000001916197221 */ /* 0x008fca0000000000 */
[----:B------:R2:W-:Y:S04]  /*04e0*/  STG.E desc[UR4][R16.64], R25 ;  /* 0x0000001910007986 */ /* 0x0005e8000c101904 */
[----:B------:R-:W3:Y:S04]  /*04f0*/  LDG.E R22, desc[UR4][R18.64] ;  /* 0x0000000412167981 */ /* 0x000ee8000c1e1900 */
[----:B0-----:R-:W3:Y:S01]  /*0500*/  LDG.E R27, desc[UR4][R10.64] ;  /* 0x000000040a1b7981 */ /* 0x001ee2000c1e1900 */
[----:B------:R-:W-:-:S04]  /*0510*/  IMAD.WIDE R20, R2, 0x4, R16 ;  /* 0x0000000402147825 */ /* 0x000fc800078e0210 */
[----:B------:R-:W-:-:S04]  /*0520*/  IMAD.WIDE R12, R2, 0x4, R18 ;  /* 0x00000004020c7825 */ /* 0x000fc800078e0212 */
[----:B------:R-:W-:-:S04]  /*0530*/  IMAD.WIDE R8, R2, 0x4, R10 ;  /* 0x0000000402087825 */ /* 0x000fc800078e020a */
[----:B---3--:R-:W-:-:S05]  /*0540*/  FADD R27, R22, R27 ;  /* 0x0000001b161b7221 */ /* 0x008fca0000000000 */
[----:B------:R0:W-:Y:S04]  /*0550*/  STG.E desc[UR4][R20.64], R27 ;  /* 0x0000001b14007986 */ /* 0x0001e8000c101904 */
[----:B------:R-:W3:Y:S04]  /*0560*/  LDG.E R22, desc[UR4][R12.64] ;  /* 0x000000040c167981 */ /* 0x000ee8000c1e1900 */
[----:B-1----:R-:W3:Y:S01]  /*0570*/  LDG.E R23, desc[UR4][R8.64] ;  /* 0x0000000408177981 */ /* 0x002ee2000c1e1900 */
[----:B------:R-:W-:-:S04]  /*0580*/  IMAD.WIDE R14, R2, 0x4, R20 ;  /* 0x00000004020e7825 */ /* 0x000fc800078e0214 */
[----:B--2---:R-:W-:-:S04]  /*0590*/  IMAD.WIDE R16, R2, 0x4, R12 ;  /* 0x0000000402107825 */ /* 0x004fc800078e020c */
[----:B------:R-:W-:-:S04]  /*05a0*/  IMAD.WIDE R10, R2, 0x4, R8 ;  /* 0x00000004020a7825 */ /* 0x000fc800078e0208 */
[----:B---3--:R-:W-:-:S05]  /*05b0*/  FADD R23, R22, R23 ;  /* 0x0000001716177221 */ /* 0x008fca0000000000 */
        /* <DEDUP_REMOVED lines=11> */
[----:B-1----:R-:W-:-:S04]  /*0670*/  IMAD.WIDE R14, R2, 0x4, R12 ;  /* 0x00000004020e7825 */ /* 0x002fc800078e020c */
[----:B------:R-:W-:-:S04]  /*0680*/  IMAD.WIDE R10, R2, 0x4, R8 ;  /* 0x00000004020a7825 */ /* 0x000fc800078e0208 */
        /* <DEDUP_REMOVED lines=23> */
[----:B------:R-:W2:Y:S04]  /*0800*/  LDG.E R12, desc[UR4][R12.64] ;  /* 0x000000040c0c7981 */ /* 0x000ea8000c1e1900 */
[----:B------:R-:W2:Y:S01]  /*0810*/  LDG.E R9, desc[UR4][R8.64] ;  /* 0x0000000408097981 */ /* 0x000ea2000c1e1900 */
[----:B------:R-:W-:-:S04]  /*0820*/  IADD3 R4, PT, PT, R4, 0x10, RZ ;  /* 0x0000001004047810 */ /* 0x000fc80007ffe0ff */
[----:B------:R-:W-:Y:S01]  /*0830*/  ISETP.NE.AND P1, PT, R4, RZ, PT ;  /* 0x000000ff0400720c */ /* 0x000fe20003f25270 */
[C---:B-1----:R-:W-:Y:S01]  /*0840*/  IMAD.WIDE R16, R2.reuse, 0x4, R20 ;  /* 0x0000000402107825 */ /* 0x042fe200078e0214 */
[----:B------:R-:W-:-:S03]  /*0850*/  LEA R7, R2, R7, 0x4 ;  /* 0x0000000702077211 */ /* 0x000fc600078e20ff */
[----:B--2---:R-:W-:-:S05]  /*0860*/  FADD R19, R12, R9 ;  /* 0x000000090c137221 */ /* 0x004fca0000000000 */
[----:B------:R3:W-:Y:S03]  /*0870*/  STG.E desc[UR4][R16.64], R19 ;  /* 0x0000001310007986 */ /* 0x0007e6000c101904 */
[----:B------:R-:W-:Y:S05]  /*0880*/  @P1 BRA `(.L_x_1) ;  /* 0xfffffff800241947 */ /* 0x000fea000383ffff */
.L_x_0:
[----:B0-----:R-:W-:Y:S05]  /*0890*/  @!P0 EXIT ;  /* 0x000000000000894d */ /* 0x001fea0003800000 */
[----:B------:R-:W-:Y:S02]  /*08a0*/  ISETP.GE.U32.AND P0, PT, R6, 0x8, PT ;  /* 0x000000080600780c */ /* 0x000fe40003f06070 */
[----:B------:R-:W-:-:S04]  /*08b0*/  LOP3.LUT R4, R3, 0x7, RZ, 0xc0, !PT ;  /* 0x0000000703047812 */ /* 0x000fc800078ec0ff */
[----:B------:R-:W-:-:S07]  /*08c0*/  ISETP.NE.AND P1, PT, R4, RZ, PT ;  /* 0x000000ff0400720c */ /* 0x000fce0003f25270 */
[----:B------:R-:W-:Y:S06]  /*08d0*/  @!P0 BRA `(.L_x_2) ;  /* 0x0000000000f48947 */ /* 0x000fec0003800000 */
[----:B------:R-:W0:Y:S01]  /*08e0*/  LDC.64 R6, c[0x0][0x380] ;  /* 0x0000e000ff067b82 */ /* 0x000e220000000a00 */
[----:B------:R-:W-:-:S07]  /*08f0*/  IMAD R13, R0, R2, R5 ;  /* 0x00000002000d7224 */ /* 0x000fce00078e0205 */
[----:B------:R-:W1:Y:S08]  /*0900*/  LDC.64 R8, c[0x0][0x388] ;  /* 0x0000e200ff087b82 */ /* 0x000e700000000a00 */
[----:B------:R-:W2:Y:S01]  /*0910*/  LDC.64 R10, c[0x0][0x390] ;  /* 0x0000e400ff0a7b82 */ /* 0x000ea20000000a00 */
[----:B0-----:R-:W-:-:S05]  /*0920*/  IMAD.WIDE R6, R13, 0x4, R6 ;  /* 0x000000040d067825 */ /* 0x001fca00078e0206 */
[----:B------:R-:W3:Y:S01]  /*0930*/  LDG.E R12, desc[UR4][R6.64] ;  /* 0x00000004060c7981 */ /* 0x000ee2000c1e1900 */
[----:B-1----:R-:W-:-:S05]  /*0940*/  IMAD.WIDE R8, R13, 0x4, R8 ;  /* 0x000000040d087825 */ /* 0x002fca00078e0208 */
[----:B------:R-:W3:Y:S01]  /*0950*/  LDG.E R15, desc[UR4][R8.64] ;  /* 0x00000004080f7981 */ /* 0x000ee2000c1e1900 */
[----:B--2---:R-:W-:-:S04]  /*0960*/  IMAD.WIDE R10, R13, 0x4, R10 ;  /* 0x000000040d0a7825 */ /* 0x004fc800078e020a */
[----:B---3--:R-:W-:Y:S01]  /*0970*/  FADD R21, R12, R15 ;  /* 0x0000000f0c157221 */ /* 0x008fe20000000000 */
[----:B------:R-:W-:-:S04]  /*0980*/  IMAD.WIDE R12, R2, 0x4, R6 ;  /* 0x00000004020c7825 */ /* 0x000fc800078e0206 */
[C---:B------:R-:W-:Y:S01]  /*0990*/  IMAD.WIDE R14, R2.reuse, 0x4, R8 ;  /* 0x00000004020e7825 */ /* 0x040fe200078e0208 */
        /* <DEDUP_REMOVED lines=11> */
[----:B0-----:R-:W-:-:S04]  /*0a50*/  IMAD.WIDE R10, R2, 0x4, R6 ;  /* 0x00000004020a7825 */ /* 0x001fc800078e0206 */
[----:B------:R-:W-:-:S04]  /*0a60*/  IMAD.WIDE R12, R2, 0x4, R8 ;  /* 0x00000004020c7825 */ /* 0x000fc800078e0208 */
        /* <DEDUP_REMOVED lines=10> */
[----:B-1----:R-:W3:Y:S01]  /*0b10*/  LDG.E R23, desc[UR4][R8.64] ;  /* 0x0000000408177981 */ /* 0x002ee2000c1e1900 */
        /* <DEDUP_REMOVED lines=19> */
[----:B------:R-:W0:Y:S04]  /*0c50*/  LDG.E R10, desc[UR4][R10.64] ;  /* 0x000000040a0a7981 */ /* 0x000e28000c1e1900 */
[----:B------:R-:W0:Y:S01]  /*0c60*/  LDG.E R13, desc[UR4][R12.64] ;  /* 0x000000040c0d7981 */ /* 0x000e22000c1e1900 */
[----:B-1----:R-:W-:Y:S01]  /*0c70*/  IMAD.WIDE R16, R2, 0x4, R14 ;  /* 0x0000000402107825 */ /* 0x002fe200078e020e */
[----:B------:R-:W-:-:S03]  /*0c80*/  IADD3 R0, PT, PT, R0, 0x8, RZ ;  /* 0x0000000800007810 */ /* 0x000fc60007ffe0ff */
[----:B0-----:R-:W-:-:S05]  /*0c90*/  FADD R19, R10, R13 ;  /* 0x0000000d0a137221 */ /* 0x001fca0000000000 */
[----:B------:R2:W-:Y:S02]  /*0ca0*/  STG.E desc[UR4][R16.64], R19 ;  /* 0x0000001310007986 */ /* 0x0005e4000c101904 */
.L_x_2:
[----:B------:R-:W-:Y:S05]  /*0cb0*/  @!P1 EXIT ;  /* 0x000000000000994d */ /* 0x000fea0003800000 */
[----:B------:R-:W-:Y:S02]  /*0cc0*/  ISETP.GE.U32.AND P0, PT, R4, 0x4, PT ;  /* 0x000000040400780c */ /* 0x000fe40003f06070 */
[----:B------:R-:W-:-:S04]  /*0cd0*/  LOP3.LUT R3, R3, 0x3, RZ, 0xc0, !PT ;  /* 0x0000000303037812 */ /* 0x000fc800078ec0ff */
[----:B------:R-:W-:-:S07]  /*0ce0*/  ISETP.NE.AND P1, PT, R3, RZ, PT ;  /* 0x000000ff0300720c */ /* 0x000fce0003f25270 */
[----:B------:R-:W-:Y:S06]  /*0cf0*/  @!P0 BRA `(.L_x_3) ;  /* 0x0000000000848947 */ /* 0x000fec0003800000 */
[----:B------:R-:W0:Y:S01]  /*0d00*/  LDC.64 R6, c[0x0][0x380] ;  /* 0x0000e000ff067b82 */ /* 0x000e220000000a00 */
[----:B--2---:R-:W-:-:S07]  /*0d10*/  IMAD R15, R0, R2, R5 ;  /* 0x00000002000f7224 */ /* 0x004fce00078e0205 */
[----:B------:R-:W1:Y:S08]  /*0d20*/  LDC.64 R8, c[0x0][0x388] ;  /* 0x0000e200ff087b82 */ /* 0x000e700000000a00 */
[----:B------:R-:W2:Y:S01]  /*0d30*/  LDC.64 R10, c[0x0][0x390] ;  /* 0x0000e400ff0a7b82 */ /* 0x000ea20000000a00 */
[----:B0-----:R-:W-:-:S05]  /*0d40*/  IMAD.WIDE R6, R15, 0x4, R6 ;  /* 0x000000040f067825 */ /* 0x001fca00078e0206 */
[----:B------:R-:W3:Y:S01]  /*0d50*/  LDG.E R4, desc[UR4][R6.64] ;  /* 0x0000000406047981 */ /* 0x000ee2000c1e1900 */
[----:B-1----:R-:W-:-:S05]  /*0d60*/  IMAD.WIDE R8, R15, 0x4, R8 ;  /* 0x000000040f087825 */ /* 0x002fca00078e0208 */
[----:B------:R-:W3:Y:S01]  /*0d70*/  LDG.E R13, desc[UR4][R8.64] ;  /* 0x00000004080d7981 */ /* 0x000ee2000c1e1900 */
[----:B--2---:R-:W-:-:S04]  /*0d80*/  IMAD.WIDE R10, R15, 0x4, R10 ;  /* 0x000000040f0a7825 */ /* 0x004fc800078e020a */
[----:B------:R-:W-:-:S04]  /*0d90*/  IMAD.WIDE R14, R2, 0x4, R8 ;  /* 0x00000004020e7825 */ /* 0x000fc800078e0208 */
[----:B---3--:R-:W-:Y:S01]  /*0da0*/  FADD R21, R4, R13 ;  /* 0x0000000d04157221 */ /* 0x008fe20000000000 */
        /* <DEDUP_REMOVED lines=16> */
[----:B------:R-:W1:Y:S04]  /*0eb0*/  LDG.E R10, desc[UR4][R10.64] ;  /* 0x000000040a0a7981 */ /* 0x000e68000c1e1900 */
[----:B------:R-:W1:Y:S01]  /*0ec0*/  LDG.E R13, desc[UR4][R12.64] ;  /* 0x000000040c0d7981 */ /* 0x000e62000c1e1900 */
[----:B------:R-:W-:Y:S01]  /*0ed0*/  IMAD.WIDE R14, R2, 0x4, R18 ;  /* 0x00000004020e7825 */ /* 0x000fe200078e0212 */
[----:B------:R-:W-:-:S03]  /*0ee0*/  IADD3 R0, PT, PT, R0, 0x4, RZ ;  /* 0x0000000400007810 */ /* 0x000fc60007ffe0ff */
[----:B-1----:R-:W-:-:S05]  /*0ef0*/  FADD R17, R10, R13 ;  /* 0x0000000d0a117221 */ /* 0x002fca0000000000 */
[----:B------:R0:W-:Y:S02]  /*0f00*/  STG.E desc[UR4][R14.64], R17 ;  /* 0x000000110e007986 */ /* 0x0001e4000c101904 */
.L_x_3:
[----:B------:R-:W-:Y:S05]  /*0f10*/  @!P1 EXIT ;  /* 0x000000000000994d */ /* 0x000fea0003800000 */
[----:B------:R-:W1:Y:S01]  /*0f20*/  LDC.64 R6, c[0x0][0x390] ;  /* 0x0000e400ff067b82 */ /* 0x000e620000000a00 */
[----:B0-23--:R-:W-:Y:S01]  /*0f30*/  IMAD R17, R0, R2, R5 ;  /* 0x0000000200117224 */ /* 0x00dfe200078e0205 */
[----:B------:R-:W-:-:S06]  /*0f40*/  IADD3 R3, PT, PT, -R3, RZ, RZ ;  /* 0x000000ff03037210 */ /* 0x000fcc0007ffe1ff */
[----:B------:R-:W0:Y:S08]  /*0f50*/  LDC.64 R8, c[0x0][0x380] ;  /* 0x0000e000ff087b82 */ /* 0x000e300000000a00 */
[----:B------:R-:W2:Y:S02]  /*0f60*/  LDC.64 R10, c[0x0][0x388] ;  /* 0x0000e200ff0a7b82 */ /* 0x000ea40000000a00 */
.L_x_4:
[----:B0-----:R-:W-:-:S04]  /*0f70*/  IMAD.WIDE R4, R17, 0x4, R8 ;  /* 0x0000000411047825 */ /* 0x001fc800078e0208 */
[----:B--2---:R-:W-:Y:S02]  /*0f80*/  IMAD.WIDE R12, R17, 0x4, R10 ;  /* 0x00000004110c7825 */ /* 0x004fe400078e020a */
[----:B------:R-:W2:Y:S04]  /*0f90*/  LDG.E R4, desc[UR4][R4.64] ;  /* 0x0000000404047981 */ /* 0x000ea8000c1e1900 */
[----:B------:R-:W2:Y:S01]  /*0fa0*/  LDG.E R13, desc[UR4][R12.64] ;  /* 0x000000040c0d7981 */ /* 0x000ea2000c1e1900 */
[----:B------:R-:W-:Y:S01]  /*0fb0*/  IADD3 R3, PT, PT, R3, 0x1, RZ ;  /* 0x0000000103037810 */ /* 0x000fe20007ffe0ff */
[C---:B-1-3--:R-:W-:Y:S01]  /*0fc0*/  IMAD.WIDE R14, R17.reuse, 0x4, R6 ;  /* 0x00000004110e7825 */ /* 0x04afe200078e0206 */
[----:B------:R-:W-:Y:S02]  /*0fd0*/  IADD3 R17, PT, PT, R17, R2, RZ ;  /* 0x0000000211117210 */ /* 0x000fe40007ffe0ff */
[----:B------:R-:W-:Y:S01]  /*0fe0*/  ISETP.NE.AND P0, PT, R3, RZ, PT ;  /* 0x000000ff0300720c */ /* 0x000fe20003f05270 */
[----:B--2---:R-:W-:-:S05]  /*0ff0*/  FADD R19, R4, R13 ;  /* 0x0000000d04137221 */ /* 0x004fca0000000000 */
[----:B------:R3:W-:Y:S07]  /*1000*/  STG.E desc[UR4][R14.64], R19 ;  /* 0x000000130e007986 */ /* 0x0007ee000c101904 */
[----:B------:R-:W-:Y:S05]  /*1010*/  @P0 BRA `(.L_x_4) ;  /* 0xfffffffc00d40947 */ /* 0x000fea000383ffff */
[----:B------:R-:W-:Y:S05]  /*1020*/  EXIT ;  /* 0x000000000000794d */ /* 0x000fea0003800000 */
.L_x_5:
[----:B------:R-:W-:-:S00]  /*1030*/  BRA `(.L_x_5) ;  /* 0xfffffffc00fc7947 */ /* 0x000fc0000383ffff */
[----:B------:R-:W-:-:S00]  /*1040*/  NOP ;  /* 0x0000000000007918 */ /* 0x000fc00000000000 */
        /* <DEDUP_REMOVED lines=11> */
.L_x_6:


//--------------------- .nv.shared.reserved.0     --------------------------
	.section	.nv.shared.reserved.0,"aw",@nobits
	.weak		__nv_reservedSMEM_offset_0_alias
	.size		__nv_reservedSMEM_offset_0_alias, 0, 64
	.other		__nv_reservedSMEM_offset_0_alias,@"STO_CUDA_RESERVED_SHARED STV_DEFAULT"
__nv_reservedSMEM_offset_0_alias:
	.zero		0
	.zero		64


//--------------------- .nv.constant0._Z16sumMatrixOnGPU1DPfS_S_ii --------------------------
	.section	.nv.constant0._Z16sumMatrixOnGPU1DPfS_S_ii,"a",@progbits
	.sectionflags	@""
	.align	4
.nv.constant0._Z16sumMatrixOnGPU1DPfS_S_ii:
	.zero		928


//--------------------- SYMBOLS --------------------------

	.type		.nv.reservedSmem.offset0,@object
	.size		.nv.reservedSmem.offset0,0x4
